//
// Generated by NVIDIA NVVM Compiler
//
// Compiler Build ID: CL-36424714
// Cuda compilation tools, release 13.0, V13.0.88
// Based on NVVM 20.0.0
//

.version 9.0
.target sm_100
.address_size 64

	// .globl	_Z15testThreadBlockv
.global .align 1 .b8 _ZN34_INTERNAL_74512922_4_k_cu_175378a64cuda3std3__436_GLOBAL__N__74512922_4_k_cu_175378a66ignoreE[1];
.global .align 1 .b8 _ZN34_INTERNAL_74512922_4_k_cu_175378a64cuda3std3__45__cpo5beginE[1];
.global .align 1 .b8 _ZN34_INTERNAL_74512922_4_k_cu_175378a64cuda3std3__45__cpo3endE[1];
.global .align 1 .b8 _ZN34_INTERNAL_74512922_4_k_cu_175378a64cuda3std3__45__cpo6cbeginE[1];
.global .align 1 .b8 _ZN34_INTERNAL_74512922_4_k_cu_175378a64cuda3std3__45__cpo4cendE[1];
.global .align 1 .b8 _ZN34_INTERNAL_74512922_4_k_cu_175378a64cuda3std3__419piecewise_constructE[1];
.global .align 1 .b8 _ZN34_INTERNAL_74512922_4_k_cu_175378a64cuda3std3__48in_placeE[1];
.global .align 1 .b8 _ZN34_INTERNAL_74512922_4_k_cu_175378a64cuda3std6ranges3__45__cpo4swapE[1];
.global .align 1 .b8 _ZN34_INTERNAL_74512922_4_k_cu_175378a64cuda3std6ranges3__45__cpo9iter_moveE[1];
.global .align 1 .b8 _ZN34_INTERNAL_74512922_4_k_cu_175378a64cuda3std6ranges3__45__cpo7advanceE[1];

.visible .entry _Z15testThreadBlockv()
{


	ret;

}


// ===== COMPILED SASS (sm_100) =====

	.target	sm_100

	.elftype	@"ET_EXEC"


//--------------------- .note.nv.tkinfo           --------------------------
	.section	.note.nv.tkinfo,"",@"SHT_NOTE"
	.sectionflags	@"SHF_NOTE_NV_TKINFO"
	.tkinfo
        /*0018*/ 	.word	0x00000002
        /*0030*/ 	.string	""
        /*0030*/ 	.string	"ptxas"
        /*0030*/ 	.string	"Cuda compilation tools, release 13.0, V13.0.88"
        /*0030*/ 	.string	"Build cuda_13.0.r13.0/compiler.36424714_0"
        /*0030*/ 	.string	"-arch sm_100 -m 64 "



//--------------------- .note.nv.cuinfo           --------------------------
	.section	.note.nv.cuinfo,"",@"SHT_NOTE"
	.sectionflags	@"SHF_NOTE_NV_CUINFO"
        /*0018*/ 	.short	0x0002
        /*001a*/ 	.short	0x0064
        /*001c*/ 	.short	0x0082
	.zero		2


//--------------------- .nv.info                  --------------------------
	.section	.nv.info,"",@"SHT_CUDA_INFO"
	.align	4


	//----- nvinfo : EIATTR_REGCOUNT
	.align		4
        /*0000*/ 	.byte	0x04, 0x2f
        /*0002*/ 	.short	(.L_11 - .L_10)
	.align		4
.L_10:
        /*0004*/ 	.word	index@(_Z15testThreadBlockv)
        /*0008*/ 	.word	0x00000004


	//----- nvinfo : EIATTR_FRAME_SIZE
	.align		4
.L_11:
        /*000c*/ 	.byte	0x04, 0x11
        /*000e*/ 	.short	(.L_13 - .L_12)
	.align		4
.L_12:
        /*0010*/ 	.word	index@(_Z15testThreadBlockv)
        /*0014*/ 	.word	0x00000000


	//----- nvinfo : EIATTR_MIN_STACK_SIZE
	.align		4
.L_13:
        /*0018*/ 	.byte	0x04, 0x12
        /*001a*/ 	.short	(.L_15 - .L_14)
	.align		4
.L_14:
        /*001c*/ 	.word	index@(_Z15testThreadBlockv)
        /*0020*/ 	.word	0x00000000
.L_15:


//--------------------- .nv.compat                --------------------------
	.section	.nv.compat,"",@"SHT_CUDA_COMPAT_INFO"
	.align	4
        /*0000*/ 	.byte	0x02, 0x09, 0x00, 0x00, 0x02, 0x02, 0x01, 0x00, 0x02, 0x05, 0x05, 0x00, 0x03, 0x07, 0x01, 0x01
        /*0010*/ 	.byte	0x02, 0x03, 0x00, 0x00, 0x02, 0x06, 0x01, 0x00, 0x04, 0x0b, 0x08, 0x00, 0x09, 0x00, 0x00, 0x00
        /*0020*/ 	.byte	0x00, 0x00, 0x00, 0x00


//--------------------- .nv.info._Z15testThreadBlockv --------------------------
	.section	.nv.info._Z15testThreadBlockv,"",@"SHT_CUDA_INFO"
	.sectionflags	@""
	.align	4


	//----- nvinfo : EIATTR_CUDA_API_VERSION
	.align		4
        /*0000*/ 	.byte	0x04, 0x37
        /*0002*/ 	.short	(.L_17 - .L_16)
.L_16:
        /*0004*/ 	.word	0x00000082


	//----- nvinfo : EIATTR_SPARSE_MMA_MASK
	.align		4
.L_17:
        /*0008*/ 	.byte	0x03, 0x50
        /*000a*/ 	.short	0x0000


	//----- nvinfo : EIATTR_MAXREG_COUNT
	.align		4
        /*000c*/ 	.byte	0x03, 0x1b
        /*000e*/ 	.short	0x00ff


	//----- nvinfo : EIATTR_MERCURY_ISA_VERSION
	.align		4
        /*0010*/ 	.byte	0x03, 0x5f
        /*0012*/ 	.short	0x0101


	//----- nvinfo : EIATTR_VRC_CTA_INIT_COUNT
	.align		4
        /*0014*/ 	.byte	0x02, 0x4a
	.zero		1
	.zero		1


	//----- nvinfo : EIATTR_EXIT_INSTR_OFFSETS
	.align		4
        /*0018*/ 	.byte	0x04, 0x1c
        /*001a*/ 	.short	(.L_19 - .L_18)


	//   ....[0]....
.L_18:
        /*001c*/ 	.word	0x00000010


	//----- nvinfo : EIATTR_SW_WAR
	.align		4
.L_19:
        /*0020*/ 	.byte	0x04, 0x36
        /*0022*/ 	.short	(.L_21 - .L_20)
.L_20:
        /*0024*/ 	.word	0x00000008
.L_21:


//--------------------- .nv.callgraph             --------------------------
	.section	.nv.callgraph,"",@"SHT_CUDA_CALLGRAPH"
	.align	4
	.sectionentsize	8
	.align		4
        /*0000*/ 	.word	0x00000000
	.align		4
        /*0004*/ 	.word	0xffffffff
	.align		4
        /*0008*/ 	.word	0x00000000
	.align		4
        /*000c*/ 	.word	0xfffffffe
	.align		4
        /*0010*/ 	.word	0x00000000
	.align		4
        /*0014*/ 	.word	0xfffffffd
	.align		4
        /*0018*/ 	.word	0x00000000
	.align		4
        /*001c*/ 	.word	0xfffffffc


//--------------------- .nv.constant4             --------------------------
	.section	.nv.constant4,"a",@progbits
	.align	8
	.align		8
.nv.constant4:
        /*0000*/ 	.dword	_ZN34_INTERNAL_74512922_4_k_cu_175378a64cuda3std3__436_GLOBAL__N__74512922_4_k_cu_175378a66ignoreE
	.align		8
        /*0008*/ 	.dword	_ZN34_INTERNAL_74512922_4_k_cu_175378a64cuda3std3__45__cpo5beginE
	.align		8
        /*0010*/ 	.dword	_ZN34_INTERNAL_74512922_4_k_cu_175378a64cuda3std3__45__cpo3endE
	.align		8
        /*0018*/ 	.dword	_ZN34_INTERNAL_74512922_4_k_cu_175378a64cuda3std3__45__cpo6cbeginE
	.align		8
        /*0020*/ 	.dword	_ZN34_INTERNAL_74512922_4_k_cu_175378a64cuda3std3__45__cpo4cendE
	.align		8
        /*0028*/ 	.dword	_ZN34_INTERNAL_74512922_4_k_cu_175378a64cuda3std3__419piecewise_constructE
	.align		8
        /*0030*/ 	.dword	_ZN34_INTERNAL_74512922_4_k_cu_175378a64cuda3std3__48in_placeE
	.align		8
        /*0038*/ 	.dword	_ZN34_INTERNAL_74512922_4_k_cu_175378a64cuda3std6ranges3__45__cpo4swapE
	.align		8
        /*0040*/ 	.dword	_ZN34_INTERNAL_74512922_4_k_cu_175378a64cuda3std6ranges3__45__cpo9iter_moveE
	.align		8
        /*0048*/ 	.dword	_ZN34_INTERNAL_74512922_4_k_cu_175378a64cuda3std6ranges3__45__cpo7advanceE


//--------------------- .text._Z15testThreadBlockv --------------------------
	.section	.text._Z15testThreadBlockv,"ax",@progbits
	.align	128
        .global         _Z15testThreadBlockv
        .type           _Z15testThreadBlockv,@function
        .size           _Z15testThreadBlockv,(.L_x_1 - _Z15testThreadBlockv)
        .other          _Z15testThreadBlockv,@"STO_CUDA_ENTRY STV_DEFAULT"
_Z15testThreadBlockv:
.text._Z15testThreadBlockv:
[----:B------:R-:W-:Y:S01]  /*0000*/  LDC R1, c[0x0][0x37c] ;  /* 0x0000df00ff017b82 */ /* 0x000fe20000000800 */
[----:B------:R-:W-:Y:S05]  /*0010*/  EXIT ;  /* 0x000000000000794d */ /* 0x000fea0003800000 */
.L_x_0:
[----:B------:R-:W-:-:S00]  /*0020*/  BRA `(.L_x_0) ;  /* 0xfffffffc00fc7947 */ /* 0x000fc0000383ffff */
[----:B------:R-:W-:-:S00]  /*0030*/  NOP ;  /* 0x0000000000007918 */ /* 0x000fc00000000000 */
        /* <DEDUP_REMOVED lines=12> */
.L_x_1:


//--------------------- .nv.shared.reserved.0     --------------------------
	.section	.nv.shared.reserved.0,"aw",@nobits
	.weak		__nv_reservedSMEM_offset_0_alias
	.size		__nv_reservedSMEM_offset_0_alias, 0, 64
	.other		__nv_reservedSMEM_offset_0_alias,@"STO_CUDA_RESERVED_SHARED STV_DEFAULT"
__nv_reservedSMEM_offset_0_alias:
	.zero		0
	.zero		64


//--------------------- .nv.global                --------------------------
	.section	.nv.global,"aw",@nobits
.nv.global:
	.type		_ZN34_INTERNAL_74512922_4_k_cu_175378a64cuda3std6ranges3__45__cpo9iter_moveE,@object
	.size		_ZN34_INTERNAL_74512922_4_k_cu_175378a64cuda3std6ranges3__45__cpo9iter_moveE,(_ZN34_INTERNAL_74512922_4_k_cu_175378a64cuda3std3__436_GLOBAL__N__74512922_4_k_cu_175378a66ignoreE - _ZN34_INTERNAL_74512922_4_k_cu_175378a64cuda3std6ranges3__45__cpo9iter_moveE)
_ZN34_INTERNAL_74512922_4_k_cu_175378a64cuda3std6ranges3__45__cpo9iter_moveE:
	.zero		1
	.type		_ZN34_INTERNAL_74512922_4_k_cu_175378a64cuda3std3__436_GLOBAL__N__74512922_4_k_cu_175378a66ignoreE,@object
	.size		_ZN34_INTERNAL_74512922_4_k_cu_175378a64cuda3std3__436_GLOBAL__N__74512922_4_k_cu_175378a66ignoreE,(_ZN34_INTERNAL_74512922_4_k_cu_175378a64cuda3std3__45__cpo4cendE - _ZN34_INTERNAL_74512922_4_k_cu_175378a64cuda3std3__436_GLOBAL__N__74512922_4_k_cu_175378a66ignoreE)
_ZN34_INTERNAL_74512922_4_k_cu_175378a64cuda3std3__436_GLOBAL__N__74512922_4_k_cu_175378a66ignoreE:
	.zero		1
	.type		_ZN34_INTERNAL_74512922_4_k_cu_175378a64cuda3std3__45__cpo4cendE,@object
	.size		_ZN34_INTERNAL_74512922_4_k_cu_175378a64cuda3std3__45__cpo4cendE,(_ZN34_INTERNAL_74512922_4_k_cu_175378a64cuda3std3__45__cpo3endE - _ZN34_INTERNAL_74512922_4_k_cu_175378a64cuda3std3__45__cpo4cendE)
_ZN34_INTERNAL_74512922_4_k_cu_175378a64cuda3std3__45__cpo4cendE:
	.zero		1
	.type		_ZN34_INTERNAL_74512922_4_k_cu_175378a64cuda3std3__45__cpo3endE,@object
	.size		_ZN34_INTERNAL_74512922_4_k_cu_175378a64cuda3std3__45__cpo3endE,(_ZN34_INTERNAL_74512922_4_k_cu_175378a64cuda3std3__48in_placeE - _ZN34_INTERNAL_74512922_4_k_cu_175378a64cuda3std3__45__cpo3endE)
_ZN34_INTERNAL_74512922_4_k_cu_175378a64cuda3std3__45__cpo3endE:
	.zero		1
	.type		_ZN34_INTERNAL_74512922_4_k_cu_175378a64cuda3std3__48in_placeE,@object
	.size		_ZN34_INTERNAL_74512922_4_k_cu_175378a64cuda3std3__48in_placeE,(_ZN34_INTERNAL_74512922_4_k_cu_175378a64cuda3std6ranges3__45__cpo7advanceE - _ZN34_INTERNAL_74512922_4_k_cu_175378a64cuda3std3__48in_placeE)
_ZN34_INTERNAL_74512922_4_k_cu_175378a64cuda3std3__48in_placeE:
	.zero		1
	.type		_ZN34_INTERNAL_74512922_4_k_cu_175378a64cuda3std6ranges3__45__cpo7advanceE,@object
	.size		_ZN34_INTERNAL_74512922_4_k_cu_175378a64cuda3std6ranges3__45__cpo7advanceE,(_ZN34_INTERNAL_74512922_4_k_cu_175378a64cuda3std3__45__cpo5beginE - _ZN34_INTERNAL_74512922_4_k_cu_175378a64cuda3std6ranges3__45__cpo7advanceE)
_ZN34_INTERNAL_74512922_4_k_cu_175378a64cuda3std6ranges3__45__cpo7advanceE:
	.zero		1
	.type		_ZN34_INTERNAL_74512922_4_k_cu_175378a64cuda3std3__45__cpo5beginE,@object
	.size		_ZN34_INTERNAL_74512922_4_k_cu_175378a64cuda3std3__45__cpo5beginE,(_ZN34_INTERNAL_74512922_4_k_cu_175378a64cuda3std3__419piecewise_constructE - _ZN34_INTERNAL_74512922_4_k_cu_175378a64cuda3std3__45__cpo5beginE)
_ZN34_INTERNAL_74512922_4_k_cu_175378a64cuda3std3__45__cpo5beginE:
	.zero		1
	.type		_ZN34_INTERNAL_74512922_4_k_cu_175378a64cuda3std3__419piecewise_constructE,@object
	.size		_ZN34_INTERNAL_74512922_4_k_cu_175378a64cuda3std3__419piecewise_constructE,(_ZN34_INTERNAL_74512922_4_k_cu_175378a64cuda3std3__45__cpo6cbeginE - _ZN34_INTERNAL_74512922_4_k_cu_175378a64cuda3std3__419piecewise_constructE)
_ZN34_INTERNAL_74512922_4_k_cu_175378a64cuda3std3__419piecewise_constructE:
	.zero		1
	.type		_ZN34_INTERNAL_74512922_4_k_cu_175378a64cuda3std3__45__cpo6cbeginE,@object
	.size		_ZN34_INTERNAL_74512922_4_k_cu_175378a64cuda3std3__45__cpo6cbeginE,(_ZN34_INTERNAL_74512922_4_k_cu_175378a64cuda3std6ranges3__45__cpo4swapE - _ZN34_INTERNAL_74512922_4_k_cu_175378a64cuda3std3__45__cpo6cbeginE)
_ZN34_INTERNAL_74512922_4_k_cu_175378a64cuda3std3__45__cpo6cbeginE:
	.zero		1
	.type		_ZN34_INTERNAL_74512922_4_k_cu_175378a64cuda3std6ranges3__45__cpo4swapE,@object
	.size		_ZN34_INTERNAL_74512922_4_k_cu_175378a64cuda3std6ranges3__45__cpo4swapE,(.L_7 - _ZN34_INTERNAL_74512922_4_k_cu_175378a64cuda3std6ranges3__45__cpo4swapE)
_ZN34_INTERNAL_74512922_4_k_cu_175378a64cuda3std6ranges3__45__cpo4swapE:
	.zero		1
.L_7:


//--------------------- .nv.constant0._Z15testThreadBlockv --------------------------
	.section	.nv.constant0._Z15testThreadBlockv,"a",@progbits
	.sectionflags	@""
	.align	4
.nv.constant0._Z15testThreadBlockv:
	.zero		896


//--------------------- SYMBOLS --------------------------

	.type		.nv.reservedSmem.offset0,@object
	.size		.nv.reservedSmem.offset0,0x4
